	.headerflags	@"EF_CUDA_TEXMODE_UNIFIED EF_CUDA_64BIT_ADDRESS EF_CUDA_ACCELERATORS EF_CUDA_SM90 EF_CUDA_VIRTUAL_SM(EF_CUDA_SM90)"
	.elftype	@"ET_EXEC"


//--------------------- .nv.info                  --------------------------
	.section	.nv.info,"",@"SHT_CUDA_INFO"
	.align	4


	//----- nvinfo : EIATTR_REGCOUNT
	.align		4
        /*0000*/ 	.byte	0x04, 0x2f
        /*0002*/ 	.short	(.L_1 - .L_0)
	.align		4
.L_0:
        /*0004*/ 	.word	index@(triton_poi_fused_leaky_relu_leaky_relu_backward_2)
        /*0008*/ 	.word	0x0000000a


	//----- nvinfo : EIATTR_MIN_STACK_SIZE
	.align		4
.L_1:
        /*000c*/ 	.byte	0x04, 0x12
        /*000e*/ 	.short	(.L_3 - .L_2)
	.align		4
.L_2:
        /*0010*/ 	.word	index@(triton_poi_fused_leaky_relu_leaky_relu_backward_2)
        /*0014*/ 	.word	0x00000000


	//----- nvinfo : EIATTR_FRAME_SIZE
	.align		4
.L_3:
        /*0018*/ 	.byte	0x04, 0x11
        /*001a*/ 	.short	(.L_5 - .L_4)
	.align		4
.L_4:
        /*001c*/ 	.word	index@(triton_poi_fused_leaky_relu_leaky_relu_backward_2)
        /*0020*/ 	.word	0x00000000


	//----- nvinfo : EIATTR_MIN_STACK_SIZE
	.align		4
.L_5:
        /*0024*/ 	.byte	0x04, 0x12
        /*0026*/ 	.short	(.L_7 - .L_6)
	.align		4
.L_6:
        /*0028*/ 	.word	index@(triton_poi_fused_leaky_relu_leaky_relu_backward_2)
        /*002c*/ 	.word	0x00000000
.L_7:


//--------------------- .nv.info.triton_poi_fused_leaky_relu_leaky_relu_backward_2 --------------------------
	.section	.nv.info.triton_poi_fused_leaky_relu_leaky_relu_backward_2,"",@"SHT_CUDA_INFO"
	.sectionflags	@""
	.align	4


	//----- nvinfo : EIATTR_CUDA_API_VERSION
	.align		4
        /*0000*/ 	.byte	0x04, 0x37
        /*0002*/ 	.short	(.L_9 - .L_8)
.L_8:
        /*0004*/ 	.word	0x0000007c


	//----- nvinfo : EIATTR_KPARAM_INFO
	.align		4
.L_9:
        /*0008*/ 	.byte	0x04, 0x17
        /*000a*/ 	.short	(.L_11 - .L_10)
.L_10:
        /*000c*/ 	.word	0x00000000
        /*0010*/ 	.short	0x0002
        /*0012*/ 	.short	0x0010
        /*0014*/ 	.byte	0x00, 0xf0, 0x11, 0x00


	//----- nvinfo : EIATTR_KPARAM_INFO
	.align		4
.L_11:
        /*0018*/ 	.byte	0x04, 0x17
        /*001a*/ 	.short	(.L_13 - .L_12)
.L_12:
        /*001c*/ 	.word	0x00000000
        /*0020*/ 	.short	0x0001
        /*0022*/ 	.short	0x0008
        /*0024*/ 	.byte	0x00, 0xf4, 0x21, 0x00


	//----- nvinfo : EIATTR_KPARAM_INFO
	.align		4
.L_13:
        /*0028*/ 	.byte	0x04, 0x17
        /*002a*/ 	.short	(.L_15 - .L_14)
.L_14:
        /*002c*/ 	.word	0x00000000
        /*0030*/ 	.short	0x0000
        /*0032*/ 	.short	0x0000
        /*0034*/ 	.byte	0x00, 0xf4, 0x21, 0x00


	//----- nvinfo : EIATTR_SPARSE_MMA_MASK
	.align		4
.L_15:
        /*0038*/ 	.byte	0x03, 0x50
        /*003a*/ 	.short	0x0000


	//----- nvinfo : EIATTR_MAXREG_COUNT
	.align		4
        /*003c*/ 	.byte	0x03, 0x1b
        /*003e*/ 	.short	0x00ff


	//----- nvinfo : EIATTR_EXIT_INSTR_OFFSETS
	.align		4
        /*0040*/ 	.byte	0x04, 0x1c
        /*0042*/ 	.short	(.L_17 - .L_16)


	//   ....[0]....
.L_16:
        /*0044*/ 	.word	0x00000160


	//   ....[1]....
        /*0048*/ 	.word	0x00000180


	//----- nvinfo : EIATTR_REQNTID
	.align		4
.L_17:
        /*004c*/ 	.byte	0x04, 0x10
        /*004e*/ 	.short	(.L_19 - .L_18)
.L_18:
        /*0050*/ 	.word	0x00000080
        /*0054*/ 	.word	0x00000001
        /*0058*/ 	.word	0x00000001


	//----- nvinfo : EIATTR_CRS_STACK_SIZE
	.align		4
.L_19:
        /*005c*/ 	.byte	0x04, 0x1e
        /*005e*/ 	.short	(.L_21 - .L_20)
.L_20:
        /*0060*/ 	.word	0x00000000


	//----- nvinfo : EIATTR_CBANK_PARAM_SIZE
	.align		4
.L_21:
        /*0064*/ 	.byte	0x03, 0x19
        /*0066*/ 	.short	0x0014


	//----- nvinfo : EIATTR_PARAM_CBANK
	.align		4
        /*0068*/ 	.byte	0x04, 0x0a
        /*006a*/ 	.short	(.L_23 - .L_22)
	.align		4
.L_22:
        /*006c*/ 	.word	index@(.nv.constant0.triton_poi_fused_leaky_relu_leaky_relu_backward_2)
        /*0070*/ 	.short	0x0210
        /*0072*/ 	.short	0x0014


	//----- nvinfo : EIATTR_SW_WAR
	.align		4
.L_23:
        /*0074*/ 	.byte	0x04, 0x36
        /*0076*/ 	.short	(.L_25 - .L_24)
.L_24:
        /*0078*/ 	.word	0x00000008
.L_25:


//--------------------- .nv.callgraph             --------------------------
	.section	.nv.callgraph,"",@"SHT_CUDA_CALLGRAPH"
	.align	4
	.sectionentsize	8
	.align		4
        /*0000*/ 	.word	0x00000000
	.align		4
        /*0004*/ 	.word	0xffffffff
	.align		4
        /*0008*/ 	.word	0x00000000
	.align		4
        /*000c*/ 	.word	0xfffffffe
	.align		4
        /*0010*/ 	.word	0x00000000
	.align		4
        /*0014*/ 	.word	0xfffffffd
	.align		4
        /*0018*/ 	.word	0x00000000
	.align		4
        /*001c*/ 	.word	0xfffffffc


//--------------------- .text.triton_poi_fused_leaky_relu_leaky_relu_backward_2 --------------------------
	.section	.text.triton_poi_fused_leaky_relu_leaky_relu_backward_2,"ax",@progbits
	.align	128
        .global         triton_poi_fused_leaky_relu_leaky_relu_backward_2
        .type           triton_poi_fused_leaky_relu_leaky_relu_backward_2,@function
        .size           triton_poi_fused_leaky_relu_leaky_relu_backward_2,(.L_x_3 - triton_poi_fused_leaky_relu_leaky_relu_backward_2)
        .other          triton_poi_fused_leaky_relu_leaky_relu_backward_2,@"STO_CUDA_ENTRY STV_DEFAULT"
triton_poi_fused_leaky_relu_leaky_relu_backward_2:
.text.triton_poi_fused_leaky_relu_leaky_relu_backward_2:
[----:B------:R-:W0:Y:S02]  /*0000*/  LDC R1, c[0x0][0x28] ;  /* 0x00000a00ff017b82 */ /* 0x000e240000000800 */
[----:B------:R-:W1:Y:S01]  /*0010*/  S2R R0, SR_TID.X ;  /* 0x0000000000007919 */ /* 0x000e620000002100 */
[----:B------:R-:W2:Y:S01]  /*0020*/  LDC.64 R2, c[0x0][0x210] ;  /* 0x00008400ff027b82 */ /* 0x000ea20000000a00 */
[----:B------:R-:W-:Y:S01]  /*0030*/  ULDC.64 UR4, c[0x0][0x208] ;  /* 0x0000820000047ab9 */ /* 0x000fe20000000a00 */
[----:B------:R-:W-:Y:S01]  /*0040*/  BSSY B0, `(.L_x_0) ;  /* 0x0000009000007945 */ /* 0x000fe20003800000 */
[----:B------:R-:W3:Y:S01]  /*0050*/  S2R R5, SR_CTAID.X ;  /* 0x0000000000057919 */ /* 0x000ee20000002500 */
[----:B-1----:R-:W-:-:S05]  /*0060*/  LOP3.LUT R0, R0, 0x7f, RZ, 0xc0, !PT ;  /* 0x0000007f00007812 */ /* 0x002fca00078ec0ff */
[----:B---3--:R-:W-:Y:S02]  /*0070*/  IMAD R5, R5, 0x80, R0 ;  /* 0x0000008005057824 */ /* 0x008fe400078e0200 */
[----:B------:R-:W-:Y:S02]  /*0080*/  IMAD.MOV.U32 R0, RZ, RZ, RZ ;  /* 0x000000ffff007224 */ /* 0x000fe400078e00ff */
[C---:B--2---:R-:W-:Y:S01]  /*0090*/  IMAD.WIDE R2, R5.reuse, 0x4, R2 ;  /* 0x0000000405027825 */ /* 0x044fe200078e0202 */
[----:B------:R-:W-:-:S13]  /*00a0*/  ISETP.GE.AND P0, PT, R5, 0x400, PT ;  /* 0x000004000500780c */ /* 0x000fda0003f06270 */
[----:B------:R-:W-:Y:S05]  /*00b0*/  @P0 BRA `(.L_x_1) ;  /* 0x0000000000040947 */ /* 0x000fea0003800000 */
[----:B------:R1:W5:Y:S02]  /*00c0*/  LDG.E R0, desc[UR4][R2.64] ;  /* 0x0000000402007981 */ /* 0x000364000c1e1900 */
.L_x_1:
[----:B------:R-:W-:Y:S05]  /*00d0*/  BSYNC B0 ;  /* 0x0000000000007941 */ /* 0x000fea0003800000 */
.L_x_0:
[----:B-----5:R-:W-:Y:S01]  /*00e0*/  FSETP.GT.AND P1, PT, R0, RZ, PT ;  /* 0x000000ff0000720b */ /* 0x020fe20003f24000 */
[----:B------:R-:W-:-:S12]  /*00f0*/  ULDC.64 UR6, c[0x0][0x218] ;  /* 0x0000860000067ab9 */ /* 0x000fd80000000a00 */
[----:B------:R-:W-:Y:S01]  /*0100*/  @!P1 FMUL R0, R0, 0.20000000298023223877 ;  /* 0x3e4ccccd00009820 */ /* 0x000fe20000400000 */
[----:B------:R-:W-:-:S04]  /*0110*/  IADD3 R4, P1, R5, UR6, RZ ;  /* 0x0000000605047c10 */ /* 0x000fc8000ff3e0ff */
[----:B------:R-:W-:Y:S01]  /*0120*/  FSETP.GT.AND P2, PT, R0, RZ, PT ;  /* 0x000000ff0000720b */ /* 0x000fe20003f44000 */
[----:B------:R2:W-:Y:S01]  /*0130*/  @!P0 STG.E desc[UR4][R2.64], R0 ;  /* 0x0000000002008986 */ /* 0x0005e2000c101904 */
[----:B------:R-:W-:Y:S02]  /*0140*/  LEA.HI.X.SX32 R5, R5, UR7, 0x1, P1 ;  /* 0x0000000705057c11 */ /* 0x000fe400088f0eff */
[----:B------:R-:W-:Y:S01]  /*0150*/  SEL R7, RZ, 0x1, !P2 ;  /* 0x00000001ff077807 */ /* 0x000fe20005000000 */
[----:B------:R-:W-:Y:S08]  /*0160*/  @P0 EXIT ;  /* 0x000000000000094d */ /* 0x000ff00003800000 */
[----:B------:R-:W-:Y:S01]  /*0170*/  STG.E.U8 desc[UR4][R4.64], R7 ;  /* 0x0000000704007986 */ /* 0x000fe2000c101104 */
[----:B------:R-:W-:Y:S05]  /*0180*/  EXIT ;  /* 0x000000000000794d */ /* 0x000fea0003800000 */
.L_x_2:
[----:B------:R-:W-:-:S00]  /*0190*/  BRA `(.L_x_2) ;  /* 0xfffffffc00fc7947 */ /* 0x000fc0000383ffff */
[----:B------:R-:W-:-:S00]  /*01a0*/  NOP ;  /* 0x0000000000007918 */ /* 0x000fc00000000000 */
        /* <DEDUP_REMOVED lines=13> */
.L_x_3:


//--------------------- .nv.constant0.triton_poi_fused_leaky_relu_leaky_relu_backward_2 --------------------------
	.section	.nv.constant0.triton_poi_fused_leaky_relu_leaky_relu_backward_2,"a",@progbits
	.sectionflags	@""
	.align	4
.nv.constant0.triton_poi_fused_leaky_relu_leaky_relu_backward_2:
	.zero		548
